//
// Generated by NVIDIA NVVM Compiler
//
// Compiler Build ID: CL-36424714
// Cuda compilation tools, release 13.0, V13.0.88
// Based on NVVM 20.0.0
//

.version 9.0
.target sm_100
.address_size 64

	// .globl	_Z10hinge_lossPKfS0_Pfm

.visible .entry _Z10hinge_lossPKfS0_Pfm(
	.param .u64 .ptr .align 1 _Z10hinge_lossPKfS0_Pfm_param_0,
	.param .u64 .ptr .align 1 _Z10hinge_lossPKfS0_Pfm_param_1,
	.param .u64 .ptr .align 1 _Z10hinge_lossPKfS0_Pfm_param_2,
	.param .u64 _Z10hinge_lossPKfS0_Pfm_param_3
)
{
	.reg .pred 	%p<2>;
	.reg .b32 	%r<5>;
	.reg .b32 	%f<7>;
	.reg .b64 	%rd<13>;

	ld.param.u64 	%rd2, [_Z10hinge_lossPKfS0_Pfm_param_0];
	ld.param.u64 	%rd3, [_Z10hinge_lossPKfS0_Pfm_param_1];
	ld.param.u64 	%rd4, [_Z10hinge_lossPKfS0_Pfm_param_2];
	ld.param.u64 	%rd5, [_Z10hinge_lossPKfS0_Pfm_param_3];
	mov.u32 	%r1, %ctaid.x;
	mov.u32 	%r2, %ntid.x;
	mov.u32 	%r3, %tid.x;
	mad.lo.s32 	%r4, %r1, %r2, %r3;
	cvt.s64.s32 	%rd1, %r4;
	setp.le.u64 	%p1, %rd5, %rd1;
	@%p1 bra 	$L__BB0_2;
	cvta.to.global.u64 	%rd6, %rd2;
	cvta.to.global.u64 	%rd7, %rd3;
	cvta.to.global.u64 	%rd8, %rd4;
	shl.b64 	%rd9, %rd1, 2;
	add.s64 	%rd10, %rd6, %rd9;
	ld.global.f32 	%f1, [%rd10];
	add.s64 	%rd11, %rd7, %rd9;
	ld.global.f32 	%f2, [%rd11];
	mul.f32 	%f3, %f1, %f2;
	mov.f32 	%f4, 0f3F800000;
	sub.f32 	%f5, %f4, %f3;
	max.f32 	%f6, %f5, 0f00000000;
	add.s64 	%rd12, %rd8, %rd9;
	st.global.f32 	[%rd12], %f6;
$L__BB0_2:
	ret;

}


// ===== COMPILED SASS (sm_100) =====

	.target	sm_100

	.elftype	@"ET_EXEC"


//--------------------- .note.nv.tkinfo           --------------------------
	.section	.note.nv.tkinfo,"",@"SHT_NOTE"
	.sectionflags	@"SHF_NOTE_NV_TKINFO"
	.tkinfo
        /*0018*/ 	.word	0x00000002
        /*0030*/ 	.string	""
        /*0030*/ 	.string	"ptxas"
        /*0030*/ 	.string	"Cuda compilation tools, release 13.0, V13.0.88"
        /*0030*/ 	.string	"Build cuda_13.0.r13.0/compiler.36424714_0"
        /*0030*/ 	.string	"-arch sm_100 -m 64 "



//--------------------- .note.nv.cuinfo           --------------------------
	.section	.note.nv.cuinfo,"",@"SHT_NOTE"
	.sectionflags	@"SHF_NOTE_NV_CUINFO"
        /*0018*/ 	.short	0x0002
        /*001a*/ 	.short	0x0064
        /*001c*/ 	.short	0x0082
	.zero		2


//--------------------- .nv.info                  --------------------------
	.section	.nv.info,"",@"SHT_CUDA_INFO"
	.align	4


	//----- nvinfo : EIATTR_REGCOUNT
	.align		4
        /*0000*/ 	.byte	0x04, 0x2f
        /*0002*/ 	.short	(.L_1 - .L_0)
	.align		4
.L_0:
        /*0004*/ 	.word	index@(_Z10hinge_lossPKfS0_Pfm)
        /*0008*/ 	.word	0x0000000c


	//----- nvinfo : EIATTR_FRAME_SIZE
	.align		4
.L_1:
        /*000c*/ 	.byte	0x04, 0x11
        /*000e*/ 	.short	(.L_3 - .L_2)
	.align		4
.L_2:
        /*0010*/ 	.word	index@(_Z10hinge_lossPKfS0_Pfm)
        /*0014*/ 	.word	0x00000000


	//----- nvinfo : EIATTR_MIN_STACK_SIZE
	.align		4
.L_3:
        /*0018*/ 	.byte	0x04, 0x12
        /*001a*/ 	.short	(.L_5 - .L_4)
	.align		4
.L_4:
        /*001c*/ 	.word	index@(_Z10hinge_lossPKfS0_Pfm)
        /*0020*/ 	.word	0x00000000
.L_5:


//--------------------- .nv.compat                --------------------------
	.section	.nv.compat,"",@"SHT_CUDA_COMPAT_INFO"
	.align	4
        /*0000*/ 	.byte	0x02, 0x09, 0x00, 0x00, 0x02, 0x02, 0x01, 0x00, 0x02, 0x05, 0x05, 0x00, 0x03, 0x07, 0x01, 0x01
        /*0010*/ 	.byte	0x02, 0x03, 0x00, 0x00, 0x02, 0x06, 0x01, 0x00, 0x04, 0x0b, 0x08, 0x00, 0x09, 0x00, 0x00, 0x00
        /*0020*/ 	.byte	0x00, 0x00, 0x00, 0x00


//--------------------- .nv.info._Z10hinge_lossPKfS0_Pfm --------------------------
	.section	.nv.info._Z10hinge_lossPKfS0_Pfm,"",@"SHT_CUDA_INFO"
	.sectionflags	@""
	.align	4


	//----- nvinfo : EIATTR_CUDA_API_VERSION
	.align		4
        /*0000*/ 	.byte	0x04, 0x37
        /*0002*/ 	.short	(.L_7 - .L_6)
.L_6:
        /*0004*/ 	.word	0x00000082


	//----- nvinfo : EIATTR_KPARAM_INFO
	.align		4
.L_7:
        /*0008*/ 	.byte	0x04, 0x17
        /*000a*/ 	.short	(.L_9 - .L_8)
.L_8:
        /*000c*/ 	.word	0x00000000
        /*0010*/ 	.short	0x0003
        /*0012*/ 	.short	0x0018
        /*0014*/ 	.byte	0x00, 0xf0, 0x21, 0x00


	//----- nvinfo : EIATTR_KPARAM_INFO
	.align		4
.L_9:
        /*0018*/ 	.byte	0x04, 0x17
        /*001a*/ 	.short	(.L_11 - .L_10)
.L_10:
        /*001c*/ 	.word	0x00000000
        /*0020*/ 	.short	0x0002
        /*0022*/ 	.short	0x0010
        /*0024*/ 	.byte	0x00, 0xf5, 0x21, 0x00


	//----- nvinfo : EIATTR_KPARAM_INFO
	.align		4
.L_11:
        /*0028*/ 	.byte	0x04, 0x17
        /*002a*/ 	.short	(.L_13 - .L_12)
.L_12:
        /*002c*/ 	.word	0x00000000
        /*0030*/ 	.short	0x0001
        /*0032*/ 	.short	0x0008
        /*0034*/ 	.byte	0x00, 0xf5, 0x21, 0x00


	//----- nvinfo : EIATTR_KPARAM_INFO
	.align		4
.L_13:
        /*0038*/ 	.byte	0x04, 0x17
        /*003a*/ 	.short	(.L_15 - .L_14)
.L_14:
        /*003c*/ 	.word	0x00000000
        /*0040*/ 	.short	0x0000
        /*0042*/ 	.short	0x0000
        /*0044*/ 	.byte	0x00, 0xf5, 0x21, 0x00


	//----- nvinfo : EIATTR_SPARSE_MMA_MASK
	.align		4
.L_15:
        /*0048*/ 	.byte	0x03, 0x50
        /*004a*/ 	.short	0x0000


	//----- nvinfo : EIATTR_MAXREG_COUNT
	.align		4
        /*004c*/ 	.byte	0x03, 0x1b
        /*004e*/ 	.short	0x00ff


	//----- nvinfo : EIATTR_MERCURY_ISA_VERSION
	.align		4
        /*0050*/ 	.byte	0x03, 0x5f
        /*0052*/ 	.short	0x0101


	//----- nvinfo : EIATTR_VRC_CTA_INIT_COUNT
	.align		4
        /*0054*/ 	.byte	0x02, 0x4a
	.zero		1
	.zero		1


	//----- nvinfo : EIATTR_EXIT_INSTR_OFFSETS
	.align		4
        /*0058*/ 	.byte	0x04, 0x1c
        /*005a*/ 	.short	(.L_17 - .L_16)


	//   ....[0]....
.L_16:
        /*005c*/ 	.word	0x00000090


	//   ....[1]....
        /*0060*/ 	.word	0x000001a0


	//----- nvinfo : EIATTR_CBANK_PARAM_SIZE
	.align		4
.L_17:
        /*0064*/ 	.byte	0x03, 0x19
        /*0066*/ 	.short	0x0020


	//----- nvinfo : EIATTR_PARAM_CBANK
	.align		4
        /*0068*/ 	.byte	0x04, 0x0a
        /*006a*/ 	.short	(.L_19 - .L_18)
	.align		4
.L_18:
        /*006c*/ 	.word	index@(.nv.constant0._Z10hinge_lossPKfS0_Pfm)
        /*0070*/ 	.short	0x0380
        /*0072*/ 	.short	0x0020


	//----- nvinfo : EIATTR_SW_WAR
	.align		4
.L_19:
        /*0074*/ 	.byte	0x04, 0x36
        /*0076*/ 	.short	(.L_21 - .L_20)
.L_20:
        /*0078*/ 	.word	0x00000008
.L_21:


//--------------------- .nv.callgraph             --------------------------
	.section	.nv.callgraph,"",@"SHT_CUDA_CALLGRAPH"
	.align	4
	.sectionentsize	8
	.align		4
        /*0000*/ 	.word	0x00000000
	.align		4
        /*0004*/ 	.word	0xffffffff
	.align		4
        /*0008*/ 	.word	0x00000000
	.align		4
        /*000c*/ 	.word	0xfffffffe
	.align		4
        /*0010*/ 	.word	0x00000000
	.align		4
        /*0014*/ 	.word	0xfffffffd
	.align		4
        /*0018*/ 	.word	0x00000000
	.align		4
        /*001c*/ 	.word	0xfffffffc


//--------------------- .text._Z10hinge_lossPKfS0_Pfm --------------------------
	.section	.text._Z10hinge_lossPKfS0_Pfm,"ax",@progbits
	.align	128
        .global         _Z10hinge_lossPKfS0_Pfm
        .type           _Z10hinge_lossPKfS0_Pfm,@function
        .size           _Z10hinge_lossPKfS0_Pfm,(.L_x_1 - _Z10hinge_lossPKfS0_Pfm)
        .other          _Z10hinge_lossPKfS0_Pfm,@"STO_CUDA_ENTRY STV_DEFAULT"
_Z10hinge_lossPKfS0_Pfm:
.text._Z10hinge_lossPKfS0_Pfm:
[----:B------:R-:W-:Y:S01]  /*0000*/  LDC R1, c[0x0][0x37c] ;  /* 0x0000df00ff017b82 */ /* 0x000fe20000000800 */
[----:B------:R-:W0:Y:S07]  /*0010*/  S2R R3, SR_TID.X ;  /* 0x0000000000037919 */ /* 0x000e2e0000002100 */
[----:B------:R-:W0:Y:S01]  /*0020*/  S2UR UR4, SR_CTAID.X ;  /* 0x00000000000479c3 */ /* 0x000e220000002500 */
[----:B------:R-:W1:Y:S07]  /*0030*/  LDCU.64 UR6, c[0x0][0x398] ;  /* 0x00007300ff0677ac */ /* 0x000e6e0008000a00 */
[----:B------:R-:W0:Y:S02]  /*0040*/  LDC R0, c[0x0][0x360] ;  /* 0x0000d800ff007b82 */ /* 0x000e240000000800 */
[----:B0-----:R-:W-:-:S05]  /*0050*/  IMAD R0, R0, UR4, R3 ;  /* 0x0000000400007c24 */ /* 0x001fca000f8e0203 */
[----:B-1----:R-:W-:Y:S02]  /*0060*/  ISETP.GE.U32.AND P0, PT, R0, UR6, PT ;  /* 0x0000000600007c0c */ /* 0x002fe4000bf06070 */
[----:B------:R-:W-:-:S04]  /*0070*/  SHF.R.S32.HI R3, RZ, 0x1f, R0 ;  /* 0x0000001fff037819 */ /* 0x000fc80000011400 */
[----:B------:R-:W-:-:S13]  /*0080*/  ISETP.GE.U32.AND.EX P0, PT, R3, UR7, PT, P0 ;  /* 0x0000000703007c0c */ /* 0x000fda000bf06100 */
[----:B------:R-:W-:Y:S05]  /*0090*/  @P0 EXIT ;  /* 0x000000000000094d */ /* 0x000fea0003800000 */
[----:B------:R-:W0:Y:S01]  /*00a0*/  LDCU.128 UR8, c[0x0][0x380] ;  /* 0x00007000ff0877ac */ /* 0x000e220008000c00 */
[C---:B------:R-:W-:Y:S01]  /*00b0*/  IMAD.SHL.U32 R6, R0.reuse, 0x4, RZ ;  /* 0x0000000400067824 */ /* 0x040fe200078e00ff */
[----:B------:R-:W-:Y:S01]  /*00c0*/  SHF.L.U64.HI R7, R0, 0x2, R3 ;  /* 0x0000000200077819 */ /* 0x000fe20000010203 */
[----:B------:R-:W1:Y:S01]  /*00d0*/  LDCU.64 UR4, c[0x0][0x358] ;  /* 0x00006b00ff0477ac */ /* 0x000e620008000a00 */
[----:B------:R-:W2:Y:S02]  /*00e0*/  LDCU.64 UR6, c[0x0][0x390] ;  /* 0x00007200ff0677ac */ /* 0x000ea40008000a00 */
[C---:B0-----:R-:W-:Y:S02]  /*00f0*/  IADD3 R4, P1, PT, R6.reuse, UR10, RZ ;  /* 0x0000000a06047c10 */ /* 0x041fe4000ff3e0ff */
[----:B------:R-:W-:Y:S02]  /*0100*/  IADD3 R2, P0, PT, R6, UR8, RZ ;  /* 0x0000000806027c10 */ /* 0x000fe4000ff1e0ff */
[----:B------:R-:W-:-:S02]  /*0110*/  IADD3.X R5, PT, PT, R7, UR11, RZ, P1, !PT ;  /* 0x0000000b07057c10 */ /* 0x000fc40008ffe4ff */
[----:B------:R-:W-:-:S04]  /*0120*/  IADD3.X R3, PT, PT, R7, UR9, RZ, P0, !PT ;  /* 0x0000000907037c10 */ /* 0x000fc800087fe4ff */
[----:B-1----:R-:W3:Y:S04]  /*0130*/  LDG.E R5, desc[UR4][R4.64] ;  /* 0x0000000404057981 */ /* 0x002ee8000c1e1900 */
[----:B------:R-:W3:Y:S01]  /*0140*/  LDG.E R2, desc[UR4][R2.64] ;  /* 0x0000000402027981 */ /* 0x000ee2000c1e1900 */
[----:B--2---:R-:W-:-:S04]  /*0150*/  IADD3 R6, P0, PT, R6, UR6, RZ ;  /* 0x0000000606067c10 */ /* 0x004fc8000ff1e0ff */
[----:B------:R-:W-:Y:S01]  /*0160*/  IADD3.X R7, PT, PT, R7, UR7, RZ, P0, !PT ;  /* 0x0000000707077c10 */ /* 0x000fe200087fe4ff */
[----:B---3--:R-:W-:-:S05]  /*0170*/  FFMA R0, -R2, R5, 1 ;  /* 0x3f80000002007423 */ /* 0x008fca0000000105 */
[----:B------:R-:W-:-:S05]  /*0180*/  FMNMX R9, RZ, R0, !PT ;  /* 0x00000000ff097209 */ /* 0x000fca0007800000 */
[----:B------:R-:W-:Y:S01]  /*0190*/  STG.E desc[UR4][R6.64], R9 ;  /* 0x0000000906007986 */ /* 0x000fe2000c101904 */
[----:B------:R-:W-:Y:S05]  /*01a0*/  EXIT ;  /* 0x000000000000794d */ /* 0x000fea0003800000 */
.L_x_0:
[----:B------:R-:W-:-:S00]  /*01b0*/  BRA `(.L_x_0) ;  /* 0xfffffffc00fc7947 */ /* 0x000fc0000383ffff */
[----:B------:R-:W-:-:S00]  /*01c0*/  NOP ;  /* 0x0000000000007918 */ /* 0x000fc00000000000 */
        /* <DEDUP_REMOVED lines=11> */
.L_x_1:


//--------------------- .nv.shared.reserved.0     --------------------------
	.section	.nv.shared.reserved.0,"aw",@nobits
	.weak		__nv_reservedSMEM_offset_0_alias
	.size		__nv_reservedSMEM_offset_0_alias, 0, 64
	.other		__nv_reservedSMEM_offset_0_alias,@"STO_CUDA_RESERVED_SHARED STV_DEFAULT"
__nv_reservedSMEM_offset_0_alias:
	.zero		0
	.zero		64


//--------------------- .nv.constant0._Z10hinge_lossPKfS0_Pfm --------------------------
	.section	.nv.constant0._Z10hinge_lossPKfS0_Pfm,"a",@progbits
	.sectionflags	@""
	.align	4
.nv.constant0._Z10hinge_lossPKfS0_Pfm:
	.zero		928


//--------------------- SYMBOLS --------------------------

	.type		.nv.reservedSmem.offset0,@object
	.size		.nv.reservedSmem.offset0,0x4
